//
// Generated by NVIDIA NVVM Compiler
//
// Compiler Build ID: CL-36424714
// Cuda compilation tools, release 13.0, V13.0.88
// Based on NVVM 20.0.0
//

.version 9.0
.target sm_100
.address_size 64

	// .globl	_Z9fw_kernelPiii

.visible .entry _Z9fw_kernelPiii(
	.param .u64 .ptr .align 1 _Z9fw_kernelPiii_param_0,
	.param .u32 _Z9fw_kernelPiii_param_1,
	.param .u32 _Z9fw_kernelPiii_param_2
)
{


	ret;

}


// ===== COMPILED SASS (sm_100) =====

	.target	sm_100

	.elftype	@"ET_EXEC"


//--------------------- .note.nv.tkinfo           --------------------------
	.section	.note.nv.tkinfo,"",@"SHT_NOTE"
	.sectionflags	@"SHF_NOTE_NV_TKINFO"
	.tkinfo
        /*0018*/ 	.word	0x00000002
        /*0030*/ 	.string	""
        /*0030*/ 	.string	"ptxas"
        /*0030*/ 	.string	"Cuda compilation tools, release 13.0, V13.0.88"
        /*0030*/ 	.string	"Build cuda_13.0.r13.0/compiler.36424714_0"
        /*0030*/ 	.string	"-arch sm_100 -m 64 "



//--------------------- .note.nv.cuinfo           --------------------------
	.section	.note.nv.cuinfo,"",@"SHT_NOTE"
	.sectionflags	@"SHF_NOTE_NV_CUINFO"
        /*0018*/ 	.short	0x0002
        /*001a*/ 	.short	0x0064
        /*001c*/ 	.short	0x0082
	.zero		2


//--------------------- .nv.info                  --------------------------
	.section	.nv.info,"",@"SHT_CUDA_INFO"
	.align	4


	//----- nvinfo : EIATTR_REGCOUNT
	.align		4
        /*0000*/ 	.byte	0x04, 0x2f
        /*0002*/ 	.short	(.L_1 - .L_0)
	.align		4
.L_0:
        /*0004*/ 	.word	index@(_Z9fw_kernelPiii)
        /*0008*/ 	.word	0x00000004


	//----- nvinfo : EIATTR_FRAME_SIZE
	.align		4
.L_1:
        /*000c*/ 	.byte	0x04, 0x11
        /*000e*/ 	.short	(.L_3 - .L_2)
	.align		4
.L_2:
        /*0010*/ 	.word	index@(_Z9fw_kernelPiii)
        /*0014*/ 	.word	0x00000000


	//----- nvinfo : EIATTR_MIN_STACK_SIZE
	.align		4
.L_3:
        /*0018*/ 	.byte	0x04, 0x12
        /*001a*/ 	.short	(.L_5 - .L_4)
	.align		4
.L_4:
        /*001c*/ 	.word	index@(_Z9fw_kernelPiii)
        /*0020*/ 	.word	0x00000000
.L_5:


//--------------------- .nv.compat                --------------------------
	.section	.nv.compat,"",@"SHT_CUDA_COMPAT_INFO"
	.align	4
        /*0000*/ 	.byte	0x02, 0x09, 0x00, 0x00, 0x02, 0x02, 0x01, 0x00, 0x02, 0x05, 0x05, 0x00, 0x03, 0x07, 0x01, 0x01
        /*0010*/ 	.byte	0x02, 0x03, 0x00, 0x00, 0x02, 0x06, 0x01, 0x00, 0x04, 0x0b, 0x08, 0x00, 0x09, 0x00, 0x00, 0x00
        /*0020*/ 	.byte	0x00, 0x00, 0x00, 0x00


//--------------------- .nv.info._Z9fw_kernelPiii --------------------------
	.section	.nv.info._Z9fw_kernelPiii,"",@"SHT_CUDA_INFO"
	.sectionflags	@""
	.align	4


	//----- nvinfo : EIATTR_CUDA_API_VERSION
	.align		4
        /*0000*/ 	.byte	0x04, 0x37
        /*0002*/ 	.short	(.L_7 - .L_6)
.L_6:
        /*0004*/ 	.word	0x00000082


	//----- nvinfo : EIATTR_KPARAM_INFO
	.align		4
.L_7:
        /*0008*/ 	.byte	0x04, 0x17
        /*000a*/ 	.short	(.L_9 - .L_8)
.L_8:
        /*000c*/ 	.word	0x00000000
        /*0010*/ 	.short	0x0002
        /*0012*/ 	.short	0x000c
        /*0014*/ 	.byte	0x00, 0xf0, 0x11, 0x00


	//----- nvinfo : EIATTR_KPARAM_INFO
	.align		4
.L_9:
        /*0018*/ 	.byte	0x04, 0x17
        /*001a*/ 	.short	(.L_11 - .L_10)
.L_10:
        /*001c*/ 	.word	0x00000000
        /*0020*/ 	.short	0x0001
        /*0022*/ 	.short	0x0008
        /*0024*/ 	.byte	0x00, 0xf0, 0x11, 0x00


	//----- nvinfo : EIATTR_KPARAM_INFO
	.align		4
.L_11:
        /*0028*/ 	.byte	0x04, 0x17
        /*002a*/ 	.short	(.L_13 - .L_12)
.L_12:
        /*002c*/ 	.word	0x00000000
        /*0030*/ 	.short	0x0000
        /*0032*/ 	.short	0x0000
        /*0034*/ 	.byte	0x00, 0xf5, 0x21, 0x00


	//----- nvinfo : EIATTR_SPARSE_MMA_MASK
	.align		4
.L_13:
        /*0038*/ 	.byte	0x03, 0x50
        /*003a*/ 	.short	0x0000


	//----- nvinfo : EIATTR_MAXREG_COUNT
	.align		4
        /*003c*/ 	.byte	0x03, 0x1b
        /*003e*/ 	.short	0x00ff


	//----- nvinfo : EIATTR_MERCURY_ISA_VERSION
	.align		4
        /*0040*/ 	.byte	0x03, 0x5f
        /*0042*/ 	.short	0x0101


	//----- nvinfo : EIATTR_VRC_CTA_INIT_COUNT
	.align		4
        /*0044*/ 	.byte	0x02, 0x4a
	.zero		1
	.zero		1


	//----- nvinfo : EIATTR_EXIT_INSTR_OFFSETS
	.align		4
        /*0048*/ 	.byte	0x04, 0x1c
        /*004a*/ 	.short	(.L_15 - .L_14)


	//   ....[0]....
.L_14:
        /*004c*/ 	.word	0x00000010


	//----- nvinfo : EIATTR_CBANK_PARAM_SIZE
	.align		4
.L_15:
        /*0050*/ 	.byte	0x03, 0x19
        /*0052*/ 	.short	0x0010


	//----- nvinfo : EIATTR_PARAM_CBANK
	.align		4
        /*0054*/ 	.byte	0x04, 0x0a
        /*0056*/ 	.short	(.L_17 - .L_16)
	.align		4
.L_16:
        /*0058*/ 	.word	index@(.nv.constant0._Z9fw_kernelPiii)
        /*005c*/ 	.short	0x0380
        /*005e*/ 	.short	0x0010


	//----- nvinfo : EIATTR_SW_WAR
	.align		4
.L_17:
        /*0060*/ 	.byte	0x04, 0x36
        /*0062*/ 	.short	(.L_19 - .L_18)
.L_18:
        /*0064*/ 	.word	0x00000008
.L_19:


//--------------------- .nv.callgraph             --------------------------
	.section	.nv.callgraph,"",@"SHT_CUDA_CALLGRAPH"
	.align	4
	.sectionentsize	8
	.align		4
        /*0000*/ 	.word	0x00000000
	.align		4
        /*0004*/ 	.word	0xffffffff
	.align		4
        /*0008*/ 	.word	0x00000000
	.align		4
        /*000c*/ 	.word	0xfffffffe
	.align		4
        /*0010*/ 	.word	0x00000000
	.align		4
        /*0014*/ 	.word	0xfffffffd
	.align		4
        /*0018*/ 	.word	0x00000000
	.align		4
        /*001c*/ 	.word	0xfffffffc


//--------------------- .text._Z9fw_kernelPiii    --------------------------
	.section	.text._Z9fw_kernelPiii,"ax",@progbits
	.align	128
        .global         _Z9fw_kernelPiii
        .type           _Z9fw_kernelPiii,@function
        .size           _Z9fw_kernelPiii,(.L_x_1 - _Z9fw_kernelPiii)
        .other          _Z9fw_kernelPiii,@"STO_CUDA_ENTRY STV_DEFAULT"
_Z9fw_kernelPiii:
.text._Z9fw_kernelPiii:
[----:B------:R-:W-:Y:S01]  /*0000*/  LDC R1, c[0x0][0x37c] ;  /* 0x0000df00ff017b82 */ /* 0x000fe20000000800 */
[----:B------:R-:W-:Y:S05]  /*0010*/  EXIT ;  /* 0x000000000000794d */ /* 0x000fea0003800000 */
.L_x_0:
[----:B------:R-:W-:-:S00]  /*0020*/  BRA `(.L_x_0) ;  /* 0xfffffffc00fc7947 */ /* 0x000fc0000383ffff */
[----:B------:R-:W-:-:S00]  /*0030*/  NOP ;  /* 0x0000000000007918 */ /* 0x000fc00000000000 */
        /* <DEDUP_REMOVED lines=12> */
.L_x_1:


//--------------------- .nv.shared.reserved.0     --------------------------
	.section	.nv.shared.reserved.0,"aw",@nobits
	.weak		__nv_reservedSMEM_offset_0_alias
	.size		__nv_reservedSMEM_offset_0_alias, 0, 64
	.other		__nv_reservedSMEM_offset_0_alias,@"STO_CUDA_RESERVED_SHARED STV_DEFAULT"
__nv_reservedSMEM_offset_0_alias:
	.zero		0
	.zero		64


//--------------------- .nv.constant0._Z9fw_kernelPiii --------------------------
	.section	.nv.constant0._Z9fw_kernelPiii,"a",@progbits
	.sectionflags	@""
	.align	4
.nv.constant0._Z9fw_kernelPiii:
	.zero		912


//--------------------- SYMBOLS --------------------------

	.type		.nv.reservedSmem.offset0,@object
	.size		.nv.reservedSmem.offset0,0x4
